//
// Generated by NVIDIA NVVM Compiler
//
// Compiler Build ID: CL-36424714
// Cuda compilation tools, release 13.0, V13.0.88
// Based on NVVM 20.0.0
//

.version 9.0
.target sm_100
.address_size 64

	// .globl	_Z17vector_dot_kernelPdS_S_
// _ZZ10reduce_sumPdS_E11shared_data has been demoted

.visible .entry _Z17vector_dot_kernelPdS_S_(
	.param .u64 .ptr .align 1 _Z17vector_dot_kernelPdS_S__param_0,
	.param .u64 .ptr .align 1 _Z17vector_dot_kernelPdS_S__param_1,
	.param .u64 .ptr .align 1 _Z17vector_dot_kernelPdS_S__param_2
)
{
	.reg .pred 	%p<2>;
	.reg .b32 	%r<5>;
	.reg .b64 	%rd<11>;
	.reg .b64 	%fd<4>;

	ld.param.u64 	%rd1, [_Z17vector_dot_kernelPdS_S__param_0];
	ld.param.u64 	%rd2, [_Z17vector_dot_kernelPdS_S__param_1];
	ld.param.u64 	%rd3, [_Z17vector_dot_kernelPdS_S__param_2];
	mov.u32 	%r2, %ctaid.x;
	mov.u32 	%r3, %ntid.x;
	mov.u32 	%r4, %tid.x;
	mad.lo.s32 	%r1, %r2, %r3, %r4;
	setp.gt.s32 	%p1, %r1, 9999999;
	@%p1 bra 	$L__BB0_2;
	cvta.to.global.u64 	%rd4, %rd1;
	cvta.to.global.u64 	%rd5, %rd2;
	cvta.to.global.u64 	%rd6, %rd3;
	mul.wide.s32 	%rd7, %r1, 8;
	add.s64 	%rd8, %rd4, %rd7;
	ld.global.f64 	%fd1, [%rd8];
	add.s64 	%rd9, %rd5, %rd7;
	ld.global.f64 	%fd2, [%rd9];
	mul.f64 	%fd3, %fd1, %fd2;
	add.s64 	%rd10, %rd6, %rd7;
	st.global.f64 	[%rd10], %fd3;
$L__BB0_2:
	ret;

}
	// .globl	_Z10reduce_sumPdS_
.visible .entry _Z10reduce_sumPdS_(
	.param .u64 .ptr .align 1 _Z10reduce_sumPdS__param_0,
	.param .u64 .ptr .align 1 _Z10reduce_sumPdS__param_1
)
{
	.reg .pred 	%p<6>;
	.reg .b32 	%r<13>;
	.reg .b64 	%rd<8>;
	.reg .b64 	%fd<7>;
	// demoted variable
	.shared .align 8 .b8 _ZZ10reduce_sumPdS_E11shared_data[2048];
	ld.param.u64 	%rd1, [_Z10reduce_sumPdS__param_0];
	ld.param.u64 	%rd2, [_Z10reduce_sumPdS__param_1];
	mov.u32 	%r7, %ctaid.x;
	mov.u32 	%r12, %ntid.x;
	mov.u32 	%r2, %tid.x;
	mad.lo.s32 	%r3, %r7, %r12, %r2;
	setp.gt.s32 	%p1, %r3, 9999999;
	shl.b32 	%r8, %r2, 3;
	mov.u32 	%r9, _ZZ10reduce_sumPdS_E11shared_data;
	add.s32 	%r4, %r9, %r8;
	@%p1 bra 	$L__BB1_2;
	cvta.to.global.u64 	%rd4, %rd1;
	mul.wide.s32 	%rd5, %r3, 8;
	add.s64 	%rd6, %rd4, %rd5;
	ld.global.f64 	%fd1, [%rd6];
	st.shared.f64 	[%r4], %fd1;
	bra.uni 	$L__BB1_3;
$L__BB1_2:
	mov.b64 	%rd3, 0;
	st.shared.u64 	[%r4], %rd3;
$L__BB1_3:
	bar.sync 	0;
	setp.lt.u32 	%p2, %r12, 2;
	@%p2 bra 	$L__BB1_7;
$L__BB1_4:
	shr.u32 	%r6, %r12, 1;
	setp.ge.u32 	%p3, %r2, %r6;
	@%p3 bra 	$L__BB1_6;
	shl.b32 	%r10, %r6, 3;
	add.s32 	%r11, %r4, %r10;
	ld.shared.f64 	%fd2, [%r11];
	ld.shared.f64 	%fd3, [%r4];
	add.f64 	%fd4, %fd2, %fd3;
	st.shared.f64 	[%r4], %fd4;
$L__BB1_6:
	bar.sync 	0;
	setp.gt.u32 	%p4, %r12, 3;
	mov.u32 	%r12, %r6;
	@%p4 bra 	$L__BB1_4;
$L__BB1_7:
	setp.ne.s32 	%p5, %r2, 0;
	@%p5 bra 	$L__BB1_9;
	ld.shared.f64 	%fd5, [_ZZ10reduce_sumPdS_E11shared_data];
	cvta.to.global.u64 	%rd7, %rd2;
	atom.global.add.f64 	%fd6, [%rd7], %fd5;
$L__BB1_9:
	ret;

}


// ===== COMPILED SASS (sm_100) =====

	.target	sm_100

	.elftype	@"ET_EXEC"


//--------------------- .note.nv.tkinfo           --------------------------
	.section	.note.nv.tkinfo,"",@"SHT_NOTE"
	.sectionflags	@"SHF_NOTE_NV_TKINFO"
	.tkinfo
        /*0018*/ 	.word	0x00000002
        /*0030*/ 	.string	""
        /*0030*/ 	.string	"ptxas"
        /*0030*/ 	.string	"Cuda compilation tools, release 13.0, V13.0.88"
        /*0030*/ 	.string	"Build cuda_13.0.r13.0/compiler.36424714_0"
        /*0030*/ 	.string	"-arch sm_100 -m 64 "



//--------------------- .note.nv.cuinfo           --------------------------
	.section	.note.nv.cuinfo,"",@"SHT_NOTE"
	.sectionflags	@"SHF_NOTE_NV_CUINFO"
        /*0018*/ 	.short	0x0002
        /*001a*/ 	.short	0x0064
        /*001c*/ 	.short	0x0082
	.zero		2


//--------------------- .nv.info                  --------------------------
	.section	.nv.info,"",@"SHT_CUDA_INFO"
	.align	4


	//----- nvinfo : EIATTR_REGCOUNT
	.align		4
        /*0000*/ 	.byte	0x04, 0x2f
        /*0002*/ 	.short	(.L_1 - .L_0)
	.align		4
.L_0:
        /*0004*/ 	.word	index@(_Z17vector_dot_kernelPdS_S_)
        /*0008*/ 	.word	0x0000000e


	//----- nvinfo : EIATTR_FRAME_SIZE
	.align		4
.L_1:
        /*000c*/ 	.byte	0x04, 0x11
        /*000e*/ 	.short	(.L_3 - .L_2)
	.align		4
.L_2:
        /*0010*/ 	.word	index@(_Z17vector_dot_kernelPdS_S_)
        /*0014*/ 	.word	0x00000000


	//----- nvinfo : EIATTR_REGCOUNT
	.align		4
.L_3:
        /*0018*/ 	.byte	0x04, 0x2f
        /*001a*/ 	.short	(.L_5 - .L_4)
	.align		4
.L_4:
        /*001c*/ 	.word	index@(_Z10reduce_sumPdS_)
        /*0020*/ 	.word	0x0000000c


	//----- nvinfo : EIATTR_FRAME_SIZE
	.align		4
.L_5:
        /*0024*/ 	.byte	0x04, 0x11
        /*0026*/ 	.short	(.L_7 - .L_6)
	.align		4
.L_6:
        /*0028*/ 	.word	index@(_Z10reduce_sumPdS_)
        /*002c*/ 	.word	0x00000000


	//----- nvinfo : EIATTR_MIN_STACK_SIZE
	.align		4
.L_7:
        /*0030*/ 	.byte	0x04, 0x12
        /*0032*/ 	.short	(.L_9 - .L_8)
	.align		4
.L_8:
        /*0034*/ 	.word	index@(_Z10reduce_sumPdS_)
        /*0038*/ 	.word	0x00000000


	//----- nvinfo : EIATTR_MIN_STACK_SIZE
	.align		4
.L_9:
        /*003c*/ 	.byte	0x04, 0x12
        /*003e*/ 	.short	(.L_11 - .L_10)
	.align		4
.L_10:
        /*0040*/ 	.word	index@(_Z17vector_dot_kernelPdS_S_)
        /*0044*/ 	.word	0x00000000
.L_11:


//--------------------- .nv.compat                --------------------------
	.section	.nv.compat,"",@"SHT_CUDA_COMPAT_INFO"
	.align	4
        /*0000*/ 	.byte	0x02, 0x09, 0x00, 0x00, 0x02, 0x02, 0x01, 0x00, 0x02, 0x05, 0x05, 0x00, 0x03, 0x07, 0x01, 0x01
        /*0010*/ 	.byte	0x02, 0x03, 0x00, 0x00, 0x02, 0x06, 0x01, 0x00, 0x04, 0x0b, 0x08, 0x00, 0x01, 0x00, 0x00, 0x00
        /*0020*/ 	.byte	0x00, 0x00, 0x00, 0x00


//--------------------- .nv.info._Z10reduce_sumPdS_ --------------------------
	.section	.nv.info._Z10reduce_sumPdS_,"",@"SHT_CUDA_INFO"
	.sectionflags	@""
	.align	4


	//----- nvinfo : EIATTR_CUDA_API_VERSION
	.align		4
        /*0000*/ 	.byte	0x04, 0x37
        /*0002*/ 	.short	(.L_13 - .L_12)
.L_12:
        /*0004*/ 	.word	0x00000082


	//----- nvinfo : EIATTR_KPARAM_INFO
	.align		4
.L_13:
        /*0008*/ 	.byte	0x04, 0x17
        /*000a*/ 	.short	(.L_15 - .L_14)
.L_14:
        /*000c*/ 	.word	0x00000000
        /*0010*/ 	.short	0x0001
        /*0012*/ 	.short	0x0008
        /*0014*/ 	.byte	0x00, 0xf5, 0x21, 0x00


	//----- nvinfo : EIATTR_KPARAM_INFO
	.align		4
.L_15:
        /*0018*/ 	.byte	0x04, 0x17
        /*001a*/ 	.short	(.L_17 - .L_16)
.L_16:
        /*001c*/ 	.word	0x00000000
        /*0020*/ 	.short	0x0000
        /*0022*/ 	.short	0x0000
        /*0024*/ 	.byte	0x00, 0xf5, 0x21, 0x00


	//----- nvinfo : EIATTR_SPARSE_MMA_MASK
	.align		4
.L_17:
        /*0028*/ 	.byte	0x03, 0x50
        /*002a*/ 	.short	0x0000


	//----- nvinfo : EIATTR_MAXREG_COUNT
	.align		4
        /*002c*/ 	.byte	0x03, 0x1b
        /*002e*/ 	.short	0x00ff


	//----- nvinfo : EIATTR_NUM_BARRIERS
	.align		4
        /*0030*/ 	.byte	0x02, 0x4c
        /*0032*/ 	.byte	0x01
	.zero		1


	//----- nvinfo : EIATTR_MERCURY_ISA_VERSION
	.align		4
        /*0034*/ 	.byte	0x03, 0x5f
        /*0036*/ 	.short	0x0101


	//----- nvinfo : EIATTR_VRC_CTA_INIT_COUNT
	.align		4
        /*0038*/ 	.byte	0x02, 0x4a
	.zero		1
	.zero		1


	//----- nvinfo : EIATTR_EXIT_INSTR_OFFSETS
	.align		4
        /*003c*/ 	.byte	0x04, 0x1c
        /*003e*/ 	.short	(.L_19 - .L_18)


	//   ....[0]....
.L_18:
        /*0040*/ 	.word	0x000001f0


	//   ....[1]....
        /*0044*/ 	.word	0x00000260


	//----- nvinfo : EIATTR_CBANK_PARAM_SIZE
	.align		4
.L_19:
        /*0048*/ 	.byte	0x03, 0x19
        /*004a*/ 	.short	0x0010


	//----- nvinfo : EIATTR_PARAM_CBANK
	.align		4
        /*004c*/ 	.byte	0x04, 0x0a
        /*004e*/ 	.short	(.L_21 - .L_20)
	.align		4
.L_20:
        /*0050*/ 	.word	index@(.nv.constant0._Z10reduce_sumPdS_)
        /*0054*/ 	.short	0x0380
        /*0056*/ 	.short	0x0010


	//----- nvinfo : EIATTR_SW_WAR
	.align		4
.L_21:
        /*0058*/ 	.byte	0x04, 0x36
        /*005a*/ 	.short	(.L_23 - .L_22)
.L_22:
        /*005c*/ 	.word	0x00000008
.L_23:


//--------------------- .nv.info._Z17vector_dot_kernelPdS_S_ --------------------------
	.section	.nv.info._Z17vector_dot_kernelPdS_S_,"",@"SHT_CUDA_INFO"
	.sectionflags	@""
	.align	4


	//----- nvinfo : EIATTR_CUDA_API_VERSION
	.align		4
        /*0000*/ 	.byte	0x04, 0x37
        /*0002*/ 	.short	(.L_25 - .L_24)
.L_24:
        /*0004*/ 	.word	0x00000082


	//----- nvinfo : EIATTR_KPARAM_INFO
	.align		4
.L_25:
        /*0008*/ 	.byte	0x04, 0x17
        /*000a*/ 	.short	(.L_27 - .L_26)
.L_26:
        /*000c*/ 	.word	0x00000000
        /*0010*/ 	.short	0x0002
        /*0012*/ 	.short	0x0010
        /*0014*/ 	.byte	0x00, 0xf5, 0x21, 0x00


	//----- nvinfo : EIATTR_KPARAM_INFO
	.align		4
.L_27:
        /*0018*/ 	.byte	0x04, 0x17
        /*001a*/ 	.short	(.L_29 - .L_28)
.L_28:
        /*001c*/ 	.word	0x00000000
        /*0020*/ 	.short	0x0001
        /*0022*/ 	.short	0x0008
        /*0024*/ 	.byte	0x00, 0xf5, 0x21, 0x00


	//----- nvinfo : EIATTR_KPARAM_INFO
	.align		4
.L_29:
        /*0028*/ 	.byte	0x04, 0x17
        /*002a*/ 	.short	(.L_31 - .L_30)
.L_30:
        /*002c*/ 	.word	0x00000000
        /*0030*/ 	.short	0x0000
        /*0032*/ 	.short	0x0000
        /*0034*/ 	.byte	0x00, 0xf5, 0x21, 0x00


	//----- nvinfo : EIATTR_SPARSE_MMA_MASK
	.align		4
.L_31:
        /*0038*/ 	.byte	0x03, 0x50
        /*003a*/ 	.short	0x0000


	//----- nvinfo : EIATTR_MAXREG_COUNT
	.align		4
        /*003c*/ 	.byte	0x03, 0x1b
        /*003e*/ 	.short	0x00ff


	//----- nvinfo : EIATTR_MERCURY_ISA_VERSION
	.align		4
        /*0040*/ 	.byte	0x03, 0x5f
        /*0042*/ 	.short	0x0101


	//----- nvinfo : EIATTR_VRC_CTA_INIT_COUNT
	.align		4
        /*0044*/ 	.byte	0x02, 0x4a
	.zero		1
	.zero		1


	//----- nvinfo : EIATTR_EXIT_INSTR_OFFSETS
	.align		4
        /*0048*/ 	.byte	0x04, 0x1c
        /*004a*/ 	.short	(.L_33 - .L_32)


	//   ....[0]....
.L_32:
        /*004c*/ 	.word	0x00000060


	//   ....[1]....
        /*0050*/ 	.word	0x00000120


	//----- nvinfo : EIATTR_CBANK_PARAM_SIZE
	.align		4
.L_33:
        /*0054*/ 	.byte	0x03, 0x19
        /*0056*/ 	.short	0x0018


	//----- nvinfo : EIATTR_PARAM_CBANK
	.align		4
        /*0058*/ 	.byte	0x04, 0x0a
        /*005a*/ 	.short	(.L_35 - .L_34)
	.align		4
.L_34:
        /*005c*/ 	.word	index@(.nv.constant0._Z17vector_dot_kernelPdS_S_)
        /*0060*/ 	.short	0x0380
        /*0062*/ 	.short	0x0018


	//----- nvinfo : EIATTR_SW_WAR
	.align		4
.L_35:
        /*0064*/ 	.byte	0x04, 0x36
        /*0066*/ 	.short	(.L_37 - .L_36)
.L_36:
        /*0068*/ 	.word	0x00000008
.L_37:


//--------------------- .nv.callgraph             --------------------------
	.section	.nv.callgraph,"",@"SHT_CUDA_CALLGRAPH"
	.align	4
	.sectionentsize	8
	.align		4
        /*0000*/ 	.word	0x00000000
	.align		4
        /*0004*/ 	.word	0xffffffff
	.align		4
        /*0008*/ 	.word	0x00000000
	.align		4
        /*000c*/ 	.word	0xfffffffe
	.align		4
        /*0010*/ 	.word	0x00000000
	.align		4
        /*0014*/ 	.word	0xfffffffd
	.align		4
        /*0018*/ 	.word	0x00000000
	.align		4
        /*001c*/ 	.word	0xfffffffc


//--------------------- .text._Z10reduce_sumPdS_  --------------------------
	.section	.text._Z10reduce_sumPdS_,"ax",@progbits
	.align	128
        .global         _Z10reduce_sumPdS_
        .type           _Z10reduce_sumPdS_,@function
        .size           _Z10reduce_sumPdS_,(.L_x_4 - _Z10reduce_sumPdS_)
        .other          _Z10reduce_sumPdS_,@"STO_CUDA_ENTRY STV_DEFAULT"
_Z10reduce_sumPdS_:
.text._Z10reduce_sumPdS_:
[----:B------:R-:W-:Y:S01]  /*0000*/  LDC R1, c[0x0][0x37c] ;  /* 0x0000df00ff017b82 */ /* 0x000fe20000000800 */
[----:B------:R-:W0:Y:S07]  /*0010*/  S2R R9, SR_TID.X ;  /* 0x0000000000097919 */ /* 0x000e2e0000002100 */
[----:B------:R-:W0:Y:S01]  /*0020*/  S2UR UR4, SR_CTAID.X ;  /* 0x00000000000479c3 */ /* 0x000e220000002500 */
[----:B------:R-:W1:Y:S07]  /*0030*/  LDCU.64 UR6, c[0x0][0x358] ;  /* 0x00006b00ff0677ac */ /* 0x000e6e0008000a00 */
[----:B------:R-:W0:Y:S02]  /*0040*/  LDC R0, c[0x0][0x360] ;  /* 0x0000d800ff007b82 */ /* 0x000e240000000800 */
[----:B0-----:R-:W-:-:S05]  /*0050*/  IMAD R5, R0, UR4, R9 ;  /* 0x0000000400057c24 */ /* 0x001fca000f8e0209 */
[----:B------:R-:W-:-:S13]  /*0060*/  ISETP.GT.AND P1, PT, R5, 0x98967f, PT ;  /* 0x0098967f0500780c */ /* 0x000fda0003f24270 */
[----:B------:R-:W0:Y:S02]  /*0070*/  @!P1 LDC.64 R2, c[0x0][0x380] ;  /* 0x0000e000ff029b82 */ /* 0x000e240000000a00 */
[----:B0-----:R-:W-:-:S06]  /*0080*/  @!P1 IMAD.WIDE R2, R5, 0x8, R2 ;  /* 0x0000000805029825 */ /* 0x001fcc00078e0202 */
[----:B-1----:R-:W2:Y:S01]  /*0090*/  @!P1 LDG.E.64 R2, desc[UR6][R2.64] ;  /* 0x0000000602029981 */ /* 0x002ea2000c1e1b00 */
[----:B------:R-:W0:Y:S01]  /*00a0*/  S2UR UR5, SR_CgaCtaId ;  /* 0x00000000000579c3 */ /* 0x000e220000008800 */
[----:B------:R-:W-:Y:S01]  /*00b0*/  UMOV UR4, 0x400 ;  /* 0x0000040000047882 */ /* 0x000fe20000000000 */
[----:B------:R-:W-:Y:S02]  /*00c0*/  ISETP.GE.U32.AND P2, PT, R0, 0x2, PT ;  /* 0x000000020000780c */ /* 0x000fe40003f46070 */
[----:B------:R-:W-:Y:S01]  /*00d0*/  ISETP.NE.AND P0, PT, R9, RZ, PT ;  /* 0x000000ff0900720c */ /* 0x000fe20003f05270 */
[----:B0-----:R-:W-:-:S06]  /*00e0*/  ULEA UR4, UR5, UR4, 0x18 ;  /* 0x0000000405047291 */ /* 0x001fcc000f8ec0ff */
[----:B------:R-:W-:-:S05]  /*00f0*/  LEA R7, R9, UR4, 0x3 ;  /* 0x0000000409077c11 */ /* 0x000fca000f8e18ff */
[----:B--2---:R0:W-:Y:S04]  /*0100*/  @!P1 STS.64 [R7], R2 ;  /* 0x0000000207009388 */ /* 0x0041e80000000a00 */
[----:B------:R0:W-:Y:S01]  /*0110*/  @P1 STS.64 [R7], RZ ;  /* 0x000000ff07001388 */ /* 0x0001e20000000a00 */
[----:B------:R-:W-:Y:S06]  /*0120*/  BAR.SYNC.DEFER_BLOCKING 0x0 ;  /* 0x0000000000007b1d */ /* 0x000fec0000010000 */
[----:B------:R-:W-:Y:S05]  /*0130*/  @!P2 BRA `(.L_x_0) ;  /* 0x00000000002ca947 */ /* 0x000fea0003800000 */
.L_x_1:
[----:B------:R-:W-:-:S04]  /*0140*/  SHF.R.U32.HI R8, RZ, 0x1, R0 ;  /* 0x00000001ff087819 */ /* 0x000fc80000011600 */
[----:B------:R-:W-:-:S13]  /*0150*/  ISETP.GE.U32.AND P1, PT, R9, R8, PT ;  /* 0x000000080900720c */ /* 0x000fda0003f26070 */
[----:B------:R-:W-:Y:S01]  /*0160*/  @!P1 IMAD R6, R8, 0x8, R7 ;  /* 0x0000000808069824 */ /* 0x000fe200078e0207 */
[----:B------:R-:W-:Y:S04]  /*0170*/  @!P1 LDS.64 R4, [R7] ;  /* 0x0000000007049984 */ /* 0x000fe80000000a00 */
[----:B0-----:R-:W0:Y:S02]  /*0180*/  @!P1 LDS.64 R2, [R6] ;  /* 0x0000000006029984 */ /* 0x001e240000000a00 */
[----:B0-----:R-:W-:-:S07]  /*0190*/  @!P1 DADD R2, R2, R4 ;  /* 0x0000000002029229 */ /* 0x001fce0000000004 */
[----:B------:R1:W-:Y:S01]  /*01a0*/  @!P1 STS.64 [R7], R2 ;  /* 0x0000000207009388 */ /* 0x0003e20000000a00 */
[----:B------:R-:W-:Y:S01]  /*01b0*/  BAR.SYNC.DEFER_BLOCKING 0x0 ;  /* 0x0000000000007b1d */ /* 0x000fe20000010000 */
[----:B------:R-:W-:Y:S01]  /*01c0*/  ISETP.GT.U32.AND P1, PT, R0, 0x3, PT ;  /* 0x000000030000780c */ /* 0x000fe20003f24070 */
[----:B------:R-:W-:-:S12]  /*01d0*/  IMAD.MOV.U32 R0, RZ, RZ, R8 ;  /* 0x000000ffff007224 */ /* 0x000fd800078e0008 */
[----:B-1----:R-:W-:Y:S05]  /*01e0*/  @P1 BRA `(.L_x_1) ;  /* 0xfffffffc00d41947 */ /* 0x002fea000383ffff */
.L_x_0:
[----:B------:R-:W-:Y:S05]  /*01f0*/  @P0 EXIT ;  /* 0x000000000000094d */ /* 0x000fea0003800000 */
[----:B------:R-:W1:Y:S01]  /*0200*/  S2UR UR5, SR_CgaCtaId ;  /* 0x00000000000579c3 */ /* 0x000e620000008800 */
[----:B------:R-:W-:-:S07]  /*0210*/  UMOV UR4, 0x400 ;  /* 0x0000040000047882 */ /* 0x000fce0000000000 */
[----:B------:R-:W2:Y:S01]  /*0220*/  LDC.64 R4, c[0x0][0x388] ;  /* 0x0000e200ff047b82 */ /* 0x000ea20000000a00 */
[----:B-1----:R-:W-:-:S09]  /*0230*/  ULEA UR4, UR5, UR4, 0x18 ;  /* 0x0000000405047291 */ /* 0x002fd2000f8ec0ff */
[----:B0-----:R-:W2:Y:S04]  /*0240*/  LDS.64 R2, [UR4] ;  /* 0x00000004ff027984 */ /* 0x001ea80008000a00 */
[----:B--2---:R-:W-:Y:S01]  /*0250*/  REDG.E.ADD.F64.RN.STRONG.GPU desc[UR6][R4.64], R2 ;  /* 0x00000002040079a6 */ /* 0x004fe2000c12ff06 */
[----:B------:R-:W-:Y:S05]  /*0260*/  EXIT ;  /* 0x000000000000794d */ /* 0x000fea0003800000 */
.L_x_2:
[----:B------:R-:W-:-:S00]  /*0270*/  BRA `(.L_x_2) ;  /* 0xfffffffc00fc7947 */ /* 0x000fc0000383ffff */
[----:B------:R-:W-:-:S00]  /*0280*/  NOP ;  /* 0x0000000000007918 */ /* 0x000fc00000000000 */
[----:B------:R-:W-:-:S00]  /*0290*/  NOP ;  /* 0x0000000000007918 */ /* 0x000fc00000000000 */
[----:B------:R-:W-:-:S00]  /*02a0*/  NOP ;  /* 0x0000000000007918 */ /* 0x000fc00000000000 */
[----:B------:R-:W-:-:S00]  /*02b0*/  NOP ;  /* 0x0000000000007918 */ /* 0x000fc00000000000 */
[----:B------:R-:W-:-:S00]  /*02c0*/  NOP ;  /* 0x0000000000007918 */ /* 0x000fc00000000000 */
[----:B------:R-:W-:-:S00]  /*02d0*/  NOP ;  /* 0x0000000000007918 */ /* 0x000fc00000000000 */
[----:B------:R-:W-:-:S00]  /*02e0*/  NOP ;  /* 0x0000000000007918 */ /* 0x000fc00000000000 */
[----:B------:R-:W-:-:S00]  /*02f0*/  NOP ;  /* 0x0000000000007918 */ /* 0x000fc00000000000 */
.L_x_4:


//--------------------- .text._Z17vector_dot_kernelPdS_S_ --------------------------
	.section	.text._Z17vector_dot_kernelPdS_S_,"ax",@progbits
	.align	128
        .global         _Z17vector_dot_kernelPdS_S_
        .type           _Z17vector_dot_kernelPdS_S_,@function
        .size           _Z17vector_dot_kernelPdS_S_,(.L_x_5 - _Z17vector_dot_kernelPdS_S_)
        .other          _Z17vector_dot_kernelPdS_S_,@"STO_CUDA_ENTRY STV_DEFAULT"
_Z17vector_dot_kernelPdS_S_:
.text._Z17vector_dot_kernelPdS_S_:
[----:B------:R-:W-:Y:S01]  /*0000*/  LDC R1, c[0x0][0x37c] ;  /* 0x0000df00ff017b82 */ /* 0x000fe20000000800 */
[----:B------:R-:W0:Y:S07]  /*0010*/  S2R R0, SR_TID.X ;  /* 0x0000000000007919 */ /* 0x000e2e0000002100 */
[----:B------:R-:W0:Y:S08]  /*0020*/  S2UR UR4, SR_CTAID.X ;  /* 0x00000000000479c3 */ /* 0x000e300000002500 */
[----:B------:R-:W0:Y:S02]  /*0030*/  LDC R11, c[0x0][0x360] ;  /* 0x0000d800ff0b7b82 */ /* 0x000e240000000800 */
[----:B0-----:R-:W-:-:S05]  /*0040*/  IMAD R11, R11, UR4, R0 ;  /* 0x000000040b0b7c24 */ /* 0x001fca000f8e0200 */
[----:B------:R-:W-:-:S13]  /*0050*/  ISETP.GT.AND P0, PT, R11, 0x98967f, PT ;  /* 0x0098967f0b00780c */ /* 0x000fda0003f04270 */
[----:B------:R-:W-:Y:S05]  /*0060*/  @P0 EXIT ;  /* 0x000000000000094d */ /* 0x000fea0003800000 */
[----:B------:R-:W0:Y:S01]  /*0070*/  LDC.64 R2, c[0x0][0x380] ;  /* 0x0000e000ff027b82 */ /* 0x000e220000000a00 */
[----:B------:R-:W1:Y:S07]  /*0080*/  LDCU.64 UR4, c[0x0][0x358] ;  /* 0x00006b00ff0477ac */ /* 0x000e6e0008000a00 */
[----:B------:R-:W2:Y:S08]  /*0090*/  LDC.64 R4, c[0x0][0x388] ;  /* 0x0000e200ff047b82 */ /* 0x000eb00000000a00 */
[----:B------:R-:W3:Y:S01]  /*00a0*/  LDC.64 R8, c[0x0][0x390] ;  /* 0x0000e400ff087b82 */ /* 0x000ee20000000a00 */
[----:B0-----:R-:W-:-:S06]  /*00b0*/  IMAD.WIDE R2, R11, 0x8, R2 ;  /* 0x000000080b027825 */ /* 0x001fcc00078e0202 */
[----:B-1----:R-:W4:Y:S01]  /*00c0*/  LDG.E.64 R2, desc[UR4][R2.64] ;  /* 0x0000000402027981 */ /* 0x002f22000c1e1b00 */
[----:B--2---:R-:W-:-:S06]  /*00d0*/  IMAD.WIDE R4, R11, 0x8, R4 ;  /* 0x000000080b047825 */ /* 0x004fcc00078e0204 */
[----:B------:R-:W4:Y:S01]  /*00e0*/  LDG.E.64 R4, desc[UR4][R4.64] ;  /* 0x0000000404047981 */ /* 0x000f22000c1e1b00 */
[----:B---3--:R-:W-:Y:S01]  /*00f0*/  IMAD.WIDE R8, R11, 0x8, R8 ;  /* 0x000000080b087825 */ /* 0x008fe200078e0208 */
[----:B----4-:R-:W-:-:S07]  /*0100*/  DMUL R6, R2, R4 ;  /* 0x0000000402067228 */ /* 0x010fce0000000000 */
[----:B------:R-:W-:Y:S01]  /*0110*/  STG.E.64 desc[UR4][R8.64], R6 ;  /* 0x0000000608007986 */ /* 0x000fe2000c101b04 */
[----:B------:R-:W-:Y:S05]  /*0120*/  EXIT ;  /* 0x000000000000794d */ /* 0x000fea0003800000 */
.L_x_3:
        /* <DEDUP_REMOVED lines=13> */
.L_x_5:


//--------------------- .nv.shared._Z10reduce_sumPdS_ --------------------------
	.section	.nv.shared._Z10reduce_sumPdS_,"aw",@nobits
	.sectionflags	@""
	.align	8
.nv.shared._Z10reduce_sumPdS_:
	.zero		3072


//--------------------- .nv.shared.reserved.0     --------------------------
	.section	.nv.shared.reserved.0,"aw",@nobits
	.weak		__nv_reservedSMEM_offset_0_alias
	.size		__nv_reservedSMEM_offset_0_alias, 0, 64
	.other		__nv_reservedSMEM_offset_0_alias,@"STO_CUDA_RESERVED_SHARED STV_DEFAULT"
__nv_reservedSMEM_offset_0_alias:
	.zero		0
	.zero		64


//--------------------- .nv.constant0._Z10reduce_sumPdS_ --------------------------
	.section	.nv.constant0._Z10reduce_sumPdS_,"a",@progbits
	.sectionflags	@""
	.align	4
.nv.constant0._Z10reduce_sumPdS_:
	.zero		912


//--------------------- .nv.constant0._Z17vector_dot_kernelPdS_S_ --------------------------
	.section	.nv.constant0._Z17vector_dot_kernelPdS_S_,"a",@progbits
	.sectionflags	@""
	.align	4
.nv.constant0._Z17vector_dot_kernelPdS_S_:
	.zero		920


//--------------------- SYMBOLS --------------------------

	.type		.nv.reservedSmem.offset0,@object
	.size		.nv.reservedSmem.offset0,0x4
	.type		.nv.reservedSmem.cap,@object
	.size		.nv.reservedSmem.cap,0x4
